//
// Generated by NVIDIA NVVM Compiler
//
// Compiler Build ID: CL-36424714
// Cuda compilation tools, release 13.0, V13.0.88
// Based on NVVM 20.0.0
//

.version 9.0
.target sm_100
.address_size 64

	// .globl	_Z9vectorIncPdi

.visible .entry _Z9vectorIncPdi(
	.param .u64 .ptr .align 1 _Z9vectorIncPdi_param_0,
	.param .u32 _Z9vectorIncPdi_param_1
)
{
	.reg .pred 	%p<2>;
	.reg .b32 	%r<6>;
	.reg .b64 	%rd<5>;
	.reg .b64 	%fd<3>;

	ld.param.u64 	%rd1, [_Z9vectorIncPdi_param_0];
	ld.param.u32 	%r2, [_Z9vectorIncPdi_param_1];
	mov.u32 	%r3, %ntid.x;
	mov.u32 	%r4, %ctaid.x;
	mov.u32 	%r5, %tid.x;
	mad.lo.s32 	%r1, %r3, %r4, %r5;
	setp.ge.s32 	%p1, %r1, %r2;
	@%p1 bra 	$L__BB0_2;
	cvta.to.global.u64 	%rd2, %rd1;
	mul.wide.s32 	%rd3, %r1, 8;
	add.s64 	%rd4, %rd2, %rd3;
	ld.global.f64 	%fd1, [%rd4];
	add.f64 	%fd2, %fd1, 0d3FF0000000000000;
	st.global.f64 	[%rd4], %fd2;
$L__BB0_2:
	ret;

}


// ===== COMPILED SASS (sm_100) =====

	.target	sm_100

	.elftype	@"ET_EXEC"


//--------------------- .note.nv.tkinfo           --------------------------
	.section	.note.nv.tkinfo,"",@"SHT_NOTE"
	.sectionflags	@"SHF_NOTE_NV_TKINFO"
	.tkinfo
        /*0018*/ 	.word	0x00000002
        /*0030*/ 	.string	""
        /*0030*/ 	.string	"ptxas"
        /*0030*/ 	.string	"Cuda compilation tools, release 13.0, V13.0.88"
        /*0030*/ 	.string	"Build cuda_13.0.r13.0/compiler.36424714_0"
        /*0030*/ 	.string	"-arch sm_100 -m 64 "



//--------------------- .note.nv.cuinfo           --------------------------
	.section	.note.nv.cuinfo,"",@"SHT_NOTE"
	.sectionflags	@"SHF_NOTE_NV_CUINFO"
        /*0018*/ 	.short	0x0002
        /*001a*/ 	.short	0x0064
        /*001c*/ 	.short	0x0082
	.zero		2


//--------------------- .nv.info                  --------------------------
	.section	.nv.info,"",@"SHT_CUDA_INFO"
	.align	4


	//----- nvinfo : EIATTR_REGCOUNT
	.align		4
        /*0000*/ 	.byte	0x04, 0x2f
        /*0002*/ 	.short	(.L_1 - .L_0)
	.align		4
.L_0:
        /*0004*/ 	.word	index@(_Z9vectorIncPdi)
        /*0008*/ 	.word	0x00000008


	//----- nvinfo : EIATTR_FRAME_SIZE
	.align		4
.L_1:
        /*000c*/ 	.byte	0x04, 0x11
        /*000e*/ 	.short	(.L_3 - .L_2)
	.align		4
.L_2:
        /*0010*/ 	.word	index@(_Z9vectorIncPdi)
        /*0014*/ 	.word	0x00000000


	//----- nvinfo : EIATTR_MIN_STACK_SIZE
	.align		4
.L_3:
        /*0018*/ 	.byte	0x04, 0x12
        /*001a*/ 	.short	(.L_5 - .L_4)
	.align		4
.L_4:
        /*001c*/ 	.word	index@(_Z9vectorIncPdi)
        /*0020*/ 	.word	0x00000000
.L_5:


//--------------------- .nv.compat                --------------------------
	.section	.nv.compat,"",@"SHT_CUDA_COMPAT_INFO"
	.align	4
        /*0000*/ 	.byte	0x02, 0x09, 0x00, 0x00, 0x02, 0x02, 0x01, 0x00, 0x02, 0x05, 0x05, 0x00, 0x03, 0x07, 0x01, 0x01
        /*0010*/ 	.byte	0x02, 0x03, 0x00, 0x00, 0x02, 0x06, 0x01, 0x00, 0x04, 0x0b, 0x08, 0x00, 0x01, 0x00, 0x00, 0x00
        /*0020*/ 	.byte	0x00, 0x00, 0x00, 0x00


//--------------------- .nv.info._Z9vectorIncPdi  --------------------------
	.section	.nv.info._Z9vectorIncPdi,"",@"SHT_CUDA_INFO"
	.sectionflags	@""
	.align	4


	//----- nvinfo : EIATTR_CUDA_API_VERSION
	.align		4
        /*0000*/ 	.byte	0x04, 0x37
        /*0002*/ 	.short	(.L_7 - .L_6)
.L_6:
        /*0004*/ 	.word	0x00000082


	//----- nvinfo : EIATTR_KPARAM_INFO
	.align		4
.L_7:
        /*0008*/ 	.byte	0x04, 0x17
        /*000a*/ 	.short	(.L_9 - .L_8)
.L_8:
        /*000c*/ 	.word	0x00000000
        /*0010*/ 	.short	0x0001
        /*0012*/ 	.short	0x0008
        /*0014*/ 	.byte	0x00, 0xf0, 0x11, 0x00


	//----- nvinfo : EIATTR_KPARAM_INFO
	.align		4
.L_9:
        /*0018*/ 	.byte	0x04, 0x17
        /*001a*/ 	.short	(.L_11 - .L_10)
.L_10:
        /*001c*/ 	.word	0x00000000
        /*0020*/ 	.short	0x0000
        /*0022*/ 	.short	0x0000
        /*0024*/ 	.byte	0x00, 0xf5, 0x21, 0x00


	//----- nvinfo : EIATTR_SPARSE_MMA_MASK
	.align		4
.L_11:
        /*0028*/ 	.byte	0x03, 0x50
        /*002a*/ 	.short	0x0000


	//----- nvinfo : EIATTR_MAXREG_COUNT
	.align		4
        /*002c*/ 	.byte	0x03, 0x1b
        /*002e*/ 	.short	0x00ff


	//----- nvinfo : EIATTR_MERCURY_ISA_VERSION
	.align		4
        /*0030*/ 	.byte	0x03, 0x5f
        /*0032*/ 	.short	0x0101


	//----- nvinfo : EIATTR_VRC_CTA_INIT_COUNT
	.align		4
        /*0034*/ 	.byte	0x02, 0x4a
	.zero		1
	.zero		1


	//----- nvinfo : EIATTR_EXIT_INSTR_OFFSETS
	.align		4
        /*0038*/ 	.byte	0x04, 0x1c
        /*003a*/ 	.short	(.L_13 - .L_12)


	//   ....[0]....
.L_12:
        /*003c*/ 	.word	0x00000070


	//   ....[1]....
        /*0040*/ 	.word	0x000000e0


	//----- nvinfo : EIATTR_CBANK_PARAM_SIZE
	.align		4
.L_13:
        /*0044*/ 	.byte	0x03, 0x19
        /*0046*/ 	.short	0x000c


	//----- nvinfo : EIATTR_PARAM_CBANK
	.align		4
        /*0048*/ 	.byte	0x04, 0x0a
        /*004a*/ 	.short	(.L_15 - .L_14)
	.align		4
.L_14:
        /*004c*/ 	.word	index@(.nv.constant0._Z9vectorIncPdi)
        /*0050*/ 	.short	0x0380
        /*0052*/ 	.short	0x000c


	//----- nvinfo : EIATTR_SW_WAR
	.align		4
.L_15:
        /*0054*/ 	.byte	0x04, 0x36
        /*0056*/ 	.short	(.L_17 - .L_16)
.L_16:
        /*0058*/ 	.word	0x00000008
.L_17:


//--------------------- .nv.callgraph             --------------------------
	.section	.nv.callgraph,"",@"SHT_CUDA_CALLGRAPH"
	.align	4
	.sectionentsize	8
	.align		4
        /*0000*/ 	.word	0x00000000
	.align		4
        /*0004*/ 	.word	0xffffffff
	.align		4
        /*0008*/ 	.word	0x00000000
	.align		4
        /*000c*/ 	.word	0xfffffffe
	.align		4
        /*0010*/ 	.word	0x00000000
	.align		4
        /*0014*/ 	.word	0xfffffffd
	.align		4
        /*0018*/ 	.word	0x00000000
	.align		4
        /*001c*/ 	.word	0xfffffffc


//--------------------- .text._Z9vectorIncPdi     --------------------------
	.section	.text._Z9vectorIncPdi,"ax",@progbits
	.align	128
        .global         _Z9vectorIncPdi
        .type           _Z9vectorIncPdi,@function
        .size           _Z9vectorIncPdi,(.L_x_1 - _Z9vectorIncPdi)
        .other          _Z9vectorIncPdi,@"STO_CUDA_ENTRY STV_DEFAULT"
_Z9vectorIncPdi:
.text._Z9vectorIncPdi:
[----:B------:R-:W-:Y:S01]  /*0000*/  LDC R1, c[0x0][0x37c] ;  /* 0x0000df00ff017b82 */ /* 0x000fe20000000800 */
[----:B------:R-:W0:Y:S01]  /*0010*/  S2R R5, SR_CTAID.X ;  /* 0x0000000000057919 */ /* 0x000e220000002500 */
[----:B------:R-:W0:Y:S01]  /*0020*/  LDCU UR4, c[0x0][0x360] ;  /* 0x00006c00ff0477ac */ /* 0x000e220008000800 */
[----:B------:R-:W0:Y:S01]  /*0030*/  S2R R0, SR_TID.X ;  /* 0x0000000000007919 */ /* 0x000e220000002100 */
[----:B------:R-:W1:Y:S01]  /*0040*/  LDCU UR5, c[0x0][0x388] ;  /* 0x00007100ff0577ac */ /* 0x000e620008000800 */
[----:B0-----:R-:W-:-:S05]  /*0050*/  IMAD R5, R5, UR4, R0 ;  /* 0x0000000405057c24 */ /* 0x001fca000f8e0200 */
[----:B-1----:R-:W-:-:S13]  /*0060*/  ISETP.GE.AND P0, PT, R5, UR5, PT ;  /* 0x0000000505007c0c */ /* 0x002fda000bf06270 */
[----:B------:R-:W-:Y:S05]  /*0070*/  @P0 EXIT ;  /* 0x000000000000094d */ /* 0x000fea0003800000 */
[----:B------:R-:W0:Y:S01]  /*0080*/  LDC.64 R2, c[0x0][0x380] ;  /* 0x0000e000ff027b82 */ /* 0x000e220000000a00 */
[----:B------:R-:W1:Y:S01]  /*0090*/  LDCU.64 UR4, c[0x0][0x358] ;  /* 0x00006b00ff0477ac */ /* 0x000e620008000a00 */
[----:B0-----:R-:W-:-:S05]  /*00a0*/  IMAD.WIDE R2, R5, 0x8, R2 ;  /* 0x0000000805027825 */ /* 0x001fca00078e0202 */
[----:B-1----:R-:W2:Y:S02]  /*00b0*/  LDG.E.64 R4, desc[UR4][R2.64] ;  /* 0x0000000402047981 */ /* 0x002ea4000c1e1b00 */
[----:B--2---:R-:W-:-:S07]  /*00c0*/  DADD R4, R4, 1 ;  /* 0x3ff0000004047429 */ /* 0x004fce0000000000 */
[----:B------:R-:W-:Y:S01]  /*00d0*/  STG.E.64 desc[UR4][R2.64], R4 ;  /* 0x0000000402007986 */ /* 0x000fe2000c101b04 */
[----:B------:R-:W-:Y:S05]  /*00e0*/  EXIT ;  /* 0x000000000000794d */ /* 0x000fea0003800000 */
.L_x_0:
[----:B------:R-:W-:-:S00]  /*00f0*/  BRA `(.L_x_0) ;  /* 0xfffffffc00fc7947 */ /* 0x000fc0000383ffff */
[----:B------:R-:W-:-:S00]  /*0100*/  NOP ;  /* 0x0000000000007918 */ /* 0x000fc00000000000 */
[----:B------:R-:W-:-:S00]  /*0110*/  NOP ;  /* 0x0000000000007918 */ /* 0x000fc00000000000 */
[----:B------:R-:W-:-:S00]  /*0120*/  NOP ;  /* 0x0000000000007918 */ /* 0x000fc00000000000 */
[----:B------:R-:W-:-:S00]  /*0130*/  NOP ;  /* 0x0000000000007918 */ /* 0x000fc00000000000 */
[----:B------:R-:W-:-:S00]  /*0140*/  NOP ;  /* 0x0000000000007918 */ /* 0x000fc00000000000 */
[----:B------:R-:W-:-:S00]  /*0150*/  NOP ;  /* 0x0000000000007918 */ /* 0x000fc00000000000 */
[----:B------:R-:W-:-:S00]  /*0160*/  NOP ;  /* 0x0000000000007918 */ /* 0x000fc00000000000 */
[----:B------:R-:W-:-:S00]  /*0170*/  NOP ;  /* 0x0000000000007918 */ /* 0x000fc00000000000 */
.L_x_1:


//--------------------- .nv.shared.reserved.0     --------------------------
	.section	.nv.shared.reserved.0,"aw",@nobits
	.weak		__nv_reservedSMEM_offset_0_alias
	.size		__nv_reservedSMEM_offset_0_alias, 0, 64
	.other		__nv_reservedSMEM_offset_0_alias,@"STO_CUDA_RESERVED_SHARED STV_DEFAULT"
__nv_reservedSMEM_offset_0_alias:
	.zero		0
	.zero		64


//--------------------- .nv.constant0._Z9vectorIncPdi --------------------------
	.section	.nv.constant0._Z9vectorIncPdi,"a",@progbits
	.sectionflags	@""
	.align	4
.nv.constant0._Z9vectorIncPdi:
	.zero		908


//--------------------- SYMBOLS --------------------------

	.type		.nv.reservedSmem.offset0,@object
	.size		.nv.reservedSmem.offset0,0x4
